	.headerflags	@"EF_CUDA_TEXMODE_UNIFIED EF_CUDA_64BIT_ADDRESS EF_CUDA_ACCELERATORS EF_CUDA_SM90 EF_CUDA_VIRTUAL_SM(EF_CUDA_SM90)"
	.elftype	@"ET_EXEC"


//--------------------- .nv.info                  --------------------------
	.section	.nv.info,"",@"SHT_CUDA_INFO"
	.align	4


	//----- nvinfo : EIATTR_REGCOUNT
	.align		4
        /*0000*/ 	.byte	0x04, 0x2f
        /*0002*/ 	.short	(.L_1 - .L_0)
	.align		4
.L_0:
        /*0004*/ 	.word	index@(triton_poi_fused__unsafe_index_add_convolution_mul_sigmoid_sub_150)
        /*0008*/ 	.word	0x00000010


	//----- nvinfo : EIATTR_MIN_STACK_SIZE
	.align		4
.L_1:
        /*000c*/ 	.byte	0x04, 0x12
        /*000e*/ 	.short	(.L_3 - .L_2)
	.align		4
.L_2:
        /*0010*/ 	.word	index@(triton_poi_fused__unsafe_index_add_convolution_mul_sigmoid_sub_150)
        /*0014*/ 	.word	0x00000000


	//----- nvinfo : EIATTR_FRAME_SIZE
	.align		4
.L_3:
        /*0018*/ 	.byte	0x04, 0x11
        /*001a*/ 	.short	(.L_5 - .L_4)
	.align		4
.L_4:
        /*001c*/ 	.word	index@(triton_poi_fused__unsafe_index_add_convolution_mul_sigmoid_sub_150)
        /*0020*/ 	.word	0x00000000


	//----- nvinfo : EIATTR_MIN_STACK_SIZE
	.align		4
.L_5:
        /*0024*/ 	.byte	0x04, 0x12
        /*0026*/ 	.short	(.L_7 - .L_6)
	.align		4
.L_6:
        /*0028*/ 	.word	index@(triton_poi_fused__unsafe_index_add_convolution_mul_sigmoid_sub_150)
        /*002c*/ 	.word	0x00000000
.L_7:


//--------------------- .nv.info.triton_poi_fused__unsafe_index_add_convolution_mul_sigmoid_sub_150 --------------------------
	.section	.nv.info.triton_poi_fused__unsafe_index_add_convolution_mul_sigmoid_sub_150,"",@"SHT_CUDA_INFO"
	.sectionflags	@""
	.align	4


	//----- nvinfo : EIATTR_CUDA_API_VERSION
	.align		4
        /*0000*/ 	.byte	0x04, 0x37
        /*0002*/ 	.short	(.L_9 - .L_8)
.L_8:
        /*0004*/ 	.word	0x0000007c


	//----- nvinfo : EIATTR_KPARAM_INFO
	.align		4
.L_9:
        /*0008*/ 	.byte	0x04, 0x17
        /*000a*/ 	.short	(.L_11 - .L_10)
.L_10:
        /*000c*/ 	.word	0x00000000
        /*0010*/ 	.short	0x0009
        /*0012*/ 	.short	0x0048
        /*0014*/ 	.byte	0x00, 0xf0, 0x11, 0x00


	//----- nvinfo : EIATTR_KPARAM_INFO
	.align		4
.L_11:
        /*0018*/ 	.byte	0x04, 0x17
        /*001a*/ 	.short	(.L_13 - .L_12)
.L_12:
        /*001c*/ 	.word	0x00000000
        /*0020*/ 	.short	0x0008
        /*0022*/ 	.short	0x0040
        /*0024*/ 	.byte	0x00, 0xf4, 0x21, 0x00


	//----- nvinfo : EIATTR_KPARAM_INFO
	.align		4
.L_13:
        /*0028*/ 	.byte	0x04, 0x17
        /*002a*/ 	.short	(.L_15 - .L_14)
.L_14:
        /*002c*/ 	.word	0x00000000
        /*0030*/ 	.short	0x0007
        /*0032*/ 	.short	0x0038
        /*0034*/ 	.byte	0x00, 0xf4, 0x21, 0x00


	//----- nvinfo : EIATTR_KPARAM_INFO
	.align		4
.L_15:
        /*0038*/ 	.byte	0x04, 0x17
        /*003a*/ 	.short	(.L_17 - .L_16)
.L_16:
        /*003c*/ 	.word	0x00000000
        /*0040*/ 	.short	0x0006
        /*0042*/ 	.short	0x0030
        /*0044*/ 	.byte	0x00, 0xf4, 0x21, 0x00


	//----- nvinfo : EIATTR_KPARAM_INFO
	.align		4
.L_17:
        /*0048*/ 	.byte	0x04, 0x17
        /*004a*/ 	.short	(.L_19 - .L_18)
.L_18:
        /*004c*/ 	.word	0x00000000
        /*0050*/ 	.short	0x0005
        /*0052*/ 	.short	0x0028
        /*0054*/ 	.byte	0x00, 0xf4, 0x21, 0x00


	//----- nvinfo : EIATTR_KPARAM_INFO
	.align		4
.L_19:
        /*0058*/ 	.byte	0x04, 0x17
        /*005a*/ 	.short	(.L_21 - .L_20)
.L_20:
        /*005c*/ 	.word	0x00000000
        /*0060*/ 	.short	0x0004
        /*0062*/ 	.short	0x0020
        /*0064*/ 	.byte	0x00, 0xf4, 0x21, 0x00


	//----- nvinfo : EIATTR_KPARAM_INFO
	.align		4
.L_21:
        /*0068*/ 	.byte	0x04, 0x17
        /*006a*/ 	.short	(.L_23 - .L_22)
.L_22:
        /*006c*/ 	.word	0x00000000
        /*0070*/ 	.short	0x0003
        /*0072*/ 	.short	0x0018
        /*0074*/ 	.byte	0x00, 0xf4, 0x21, 0x00


	//----- nvinfo : EIATTR_KPARAM_INFO
	.align		4
.L_23:
        /*0078*/ 	.byte	0x04, 0x17
        /*007a*/ 	.short	(.L_25 - .L_24)
.L_24:
        /*007c*/ 	.word	0x00000000
        /*0080*/ 	.short	0x0002
        /*0082*/ 	.short	0x0010
        /*0084*/ 	.byte	0x00, 0xf4, 0x21, 0x00


	//----- nvinfo : EIATTR_KPARAM_INFO
	.align		4
.L_25:
        /*0088*/ 	.byte	0x04, 0x17
        /*008a*/ 	.short	(.L_27 - .L_26)
.L_26:
        /*008c*/ 	.word	0x00000000
        /*0090*/ 	.short	0x0001
        /*0092*/ 	.short	0x0008
        /*0094*/ 	.byte	0x00, 0xf4, 0x21, 0x00


	//----- nvinfo : EIATTR_KPARAM_INFO
	.align		4
.L_27:
        /*0098*/ 	.byte	0x04, 0x17
        /*009a*/ 	.short	(.L_29 - .L_28)
.L_28:
        /*009c*/ 	.word	0x00000000
        /*00a0*/ 	.short	0x0000
        /*00a2*/ 	.short	0x0000
        /*00a4*/ 	.byte	0x00, 0xf4, 0x21, 0x00


	//----- nvinfo : EIATTR_SPARSE_MMA_MASK
	.align		4
.L_29:
        /*00a8*/ 	.byte	0x03, 0x50
        /*00aa*/ 	.short	0x0000


	//----- nvinfo : EIATTR_MAXREG_COUNT
	.align		4
        /*00ac*/ 	.byte	0x03, 0x1b
        /*00ae*/ 	.short	0x00ff


	//----- nvinfo : EIATTR_EXIT_INSTR_OFFSETS
	.align		4
        /*00b0*/ 	.byte	0x04, 0x1c
        /*00b2*/ 	.short	(.L_31 - .L_30)


	//   ....[0]....
.L_30:
        /*00b4*/ 	.word	0x00000420


	//----- nvinfo : EIATTR_REQNTID
	.align		4
.L_31:
        /*00b8*/ 	.byte	0x04, 0x10
        /*00ba*/ 	.short	(.L_33 - .L_32)
.L_32:
        /*00bc*/ 	.word	0x00000080
        /*00c0*/ 	.word	0x00000001
        /*00c4*/ 	.word	0x00000001


	//----- nvinfo : EIATTR_CBANK_PARAM_SIZE
	.align		4
.L_33:
        /*00c8*/ 	.byte	0x03, 0x19
        /*00ca*/ 	.short	0x004c


	//----- nvinfo : EIATTR_PARAM_CBANK
	.align		4
        /*00cc*/ 	.byte	0x04, 0x0a
        /*00ce*/ 	.short	(.L_35 - .L_34)
	.align		4
.L_34:
        /*00d0*/ 	.word	index@(.nv.constant0.triton_poi_fused__unsafe_index_add_convolution_mul_sigmoid_sub_150)
        /*00d4*/ 	.short	0x0210
        /*00d6*/ 	.short	0x004c


	//----- nvinfo : EIATTR_SW_WAR
	.align		4
.L_35:
        /*00d8*/ 	.byte	0x04, 0x36
        /*00da*/ 	.short	(.L_37 - .L_36)
.L_36:
        /*00dc*/ 	.word	0x00000008
.L_37:


//--------------------- .nv.callgraph             --------------------------
	.section	.nv.callgraph,"",@"SHT_CUDA_CALLGRAPH"
	.align	4
	.sectionentsize	8
	.align		4
        /*0000*/ 	.word	0x00000000
	.align		4
        /*0004*/ 	.word	0xffffffff
	.align		4
        /*0008*/ 	.word	0x00000000
	.align		4
        /*000c*/ 	.word	0xfffffffe
	.align		4
        /*0010*/ 	.word	0x00000000
	.align		4
        /*0014*/ 	.word	0xfffffffd
	.align		4
        /*0018*/ 	.word	0x00000000
	.align		4
        /*001c*/ 	.word	0xfffffffc


//--------------------- .text.triton_poi_fused__unsafe_index_add_convolution_mul_sigmoid_sub_150 --------------------------
	.section	.text.triton_poi_fused__unsafe_index_add_convolution_mul_sigmoid_sub_150,"ax",@progbits
	.align	128
        .global         triton_poi_fused__unsafe_index_add_convolution_mul_sigmoid_sub_150
        .type           triton_poi_fused__unsafe_index_add_convolution_mul_sigmoid_sub_150,@function
        .size           triton_poi_fused__unsafe_index_add_convolution_mul_sigmoid_sub_150,(.L_x_1 - triton_poi_fused__unsafe_index_add_convolution_mul_sigmoid_sub_150)
        .other          triton_poi_fused__unsafe_index_add_convolution_mul_sigmoid_sub_150,@"STO_CUDA_ENTRY STV_DEFAULT"
triton_poi_fused__unsafe_index_add_convolution_mul_sigmoid_sub_150:
.text.triton_poi_fused__unsafe_index_add_convolution_mul_sigmoid_sub_150:
[----:B------:R-:W-:Y:S01]  /*0000*/  LDC R1, c[0x0][0x28] ;  /* 0x00000a00ff017b82 */ /* 0x000fe20000000800 */
[----:B------:R-:W1:Y:S07]  /*0010*/  S2R R0, SR_TID.X ;  /* 0x0000000000007919 */ /* 0x000e6e0000002100 */
[----:B------:R-:W2:Y:S01]  /*0020*/  LDC.64 R8, c[0x0][0x228] ;  /* 0x00008a00ff087b82 */ /* 0x000ea20000000a00 */
[----:B------:R-:W-:Y:S01]  /*0030*/  ULDC.64 UR4, c[0x0][0x208] ;  /* 0x0000820000047ab9 */ /* 0x000fe20000000a00 */
[----:B------:R-:W3:Y:S06]  /*0040*/  S2R R3, SR_CTAID.X ;  /* 0x0000000000037919 */ /* 0x000eec0000002500 */
[----:B------:R-:W4:Y:S08]  /*0050*/  LDC.64 R6, c[0x0][0x230] ;  /* 0x00008c00ff067b82 */ /* 0x000f300000000a00 */
[----:B------:R-:W5:Y:S01]  /*0060*/  LDC.64 R4, c[0x0][0x240] ;  /* 0x00009000ff047b82 */ /* 0x000f620000000a00 */
[----:B-1----:R-:W-:Y:S01]  /*0070*/  SHF.L.U32 R0, R0, 0x1, RZ ;  /* 0x0000000100007819 */ /* 0x002fe200000006ff */
[----:B----4-:R-:W4:Y:S03]  /*0080*/  LDG.E R7, desc[UR4][R6.64] ;  /* 0x0000000406077981 */ /* 0x010f26000c1e1900 */
[----:B------:R-:W-:-:S02]  /*0090*/  LOP3.LUT R0, R0, 0xfe, RZ, 0xc0, !PT ;  /* 0x000000fe00007812 */ /* 0x000fc400078ec0ff */
[----:B---3--:R-:W-:Y:S02]  /*00a0*/  SHF.R.S32.HI R2, RZ, 0x17, R3 ;  /* 0x00000017ff027819 */ /* 0x008fe40000011403 */
[----:B------:R-:W-:Y:S02]  /*00b0*/  LEA R0, R3, R0, 0x8 ;  /* 0x0000000003007211 */ /* 0x000fe400078e40ff */
[----:B------:R-:W-:Y:S02]  /*00c0*/  SGXT R3, R2, 0x1 ;  /* 0x000000010203781a */ /* 0x000fe40000000200 */
[----:B------:R-:W-:Y:S02]  /*00d0*/  SHF.R.S32.HI R11, RZ, 0x1f, R0 ;  /* 0x0000001fff0b7819 */ /* 0x000fe40000011400 */
[-C--:B------:R-:W-:Y:S02]  /*00e0*/  LEA.HI R10, R3, R0.reuse, RZ, 0xc ;  /* 0x00000000030a7211 */ /* 0x080fe400078f60ff */
[----:B------:R-:W1:Y:S01]  /*00f0*/  LDC.64 R2, c[0x0][0x250] ;  /* 0x00009400ff027b82 */ /* 0x000e620000000a00 */
[----:B------:R-:W-:-:S02]  /*0100*/  LEA.HI R11, R11, R0, RZ, 0x6 ;  /* 0x000000000b0b7211 */ /* 0x000fc400078f30ff */
[----:B------:R-:W-:-:S05]  /*0110*/  SHF.R.S32.HI R13, RZ, 0xc, R10 ;  /* 0x0000000cff0d7819 */ /* 0x000fca000001140a */
[----:B--2---:R-:W-:Y:S01]  /*0120*/  IMAD.WIDE R8, R13, 0x4, R8 ;  /* 0x000000040d087825 */ /* 0x004fe200078e0208 */
[----:B------:R-:W-:Y:S02]  /*0130*/  LOP3.LUT R13, R11, 0xffffffc0, RZ, 0xc0, !PT ;  /* 0xffffffc00b0d7812 */ /* 0x000fe400078ec0ff */
[----:B------:R-:W-:Y:S02]  /*0140*/  SHF.R.S32.HI R11, RZ, 0x6, R11 ;  /* 0x00000006ff0b7819 */ /* 0x000fe4000001140b */
[----:B------:R-:W-:Y:S01]  /*0150*/  IADD3 R13, R0, -R13, RZ ;  /* 0x8000000d000d7210 */ /* 0x000fe20007ffe0ff */
[----:B------:R-:W4:Y:S01]  /*0160*/  LDG.E.EL R8, desc[UR4][R8.64] ;  /* 0x0000000408087981 */ /* 0x000f22000c2e1900 */
[----:B------:R-:W-:-:S03]  /*0170*/  LEA.HI R10, R11, R11, RZ, 0x6 ;  /* 0x0000000b0b0a7211 */ /* 0x000fc600078f30ff */
[----:B-----5:R-:W-:Y:S01]  /*0180*/  IMAD.WIDE R4, R13, 0x4, R4 ;  /* 0x000000040d047825 */ /* 0x020fe200078e0204 */
[----:B------:R-:W-:-:S04]  /*0190*/  LOP3.LUT R10, R10, 0xffffffc0, RZ, 0xc0, !PT ;  /* 0xffffffc00a0a7812 */ /* 0x000fc800078ec0ff */
[----:B------:R-:W-:Y:S01]  /*01a0*/  IADD3 R11, R11, -R10, RZ ;  /* 0x8000000a0b0b7210 */ /* 0x000fe20007ffe0ff */
[----:B------:R-:W2:Y:S04]  /*01b0*/  LDG.E.EL.64 R4, desc[UR4][R4.64] ;  /* 0x0000000404047981 */ /* 0x000ea8000c2e1b00 */
[----:B-1----:R-:W-:-:S06]  /*01c0*/  IMAD.WIDE R2, R11, 0x4, R2 ;  /* 0x000000040b027825 */ /* 0x002fcc00078e0202 */
[----:B------:R-:W3:Y:S01]  /*01d0*/  LDG.E.EL R2, desc[UR4][R2.64] ;  /* 0x0000000402027981 */ /* 0x000ee2000c2e1900 */
[----:B----4-:R-:W-:-:S04]  /*01e0*/  FADD R10, R8, R7 ;  /* 0x00000007080a7221 */ /* 0x010fc80000000000 */
[----:B------:R-:W-:-:S04]  /*01f0*/  FADD R11, R10, -R10 ;  /* 0x8000000a0a0b7221 */ /* 0x000fc80000000000 */
[-CC-:B--2---:R-:W-:Y:S01]  /*0200*/  FFMA R13, R4, R11.reuse, R10.reuse ;  /* 0x0000000b040d7223 */ /* 0x184fe2000000000a */
[----:B------:R-:W-:-:S03]  /*0210*/  FFMA R11, R5, R11, R10 ;  /* 0x0000000b050b7223 */ /* 0x000fc6000000000a */
[----:B------:R-:W-:Y:S01]  /*0220*/  FADD R6, R13, -R13 ;  /* 0x8000000d0d067221 */ /* 0x000fe20000000000 */
[----:B------:R-:W-:-:S03]  /*0230*/  FADD R8, R11, -R11 ;  /* 0x8000000b0b087221 */ /* 0x000fc60000000000 */
[C---:B---3--:R-:W-:Y:S01]  /*0240*/  FFMA R6, R2.reuse, R6, R13 ;  /* 0x0000000602067223 */ /* 0x048fe2000000000d */
[----:B------:R-:W-:-:S03]  /*0250*/  FFMA R8, R2, R8, R11 ;  /* 0x0000000802087223 */ /* 0x000fc6000000000b */
[----:B------:R-:W-:Y:S01]  /*0260*/  FADD R6, RZ, -R6 ;  /* 0x80000006ff067221 */ /* 0x000fe20000000000 */
[----:B------:R-:W-:-:S03]  /*0270*/  FADD R8, RZ, -R8 ;  /* 0x80000008ff087221 */ /* 0x000fc60000000000 */
[----:B------:R-:W-:Y:S01]  /*0280*/  FMUL R6, R6, 1.4426950216293334961 ;  /* 0x3fb8aa3b06067820 */ /* 0x000fe20000400000 */
[----:B------:R-:W-:-:S04]  /*0290*/  FMUL R8, R8, 1.4426950216293334961 ;  /* 0x3fb8aa3b08087820 */ /* 0x000fc80000400000 */
[----:B------:R-:W-:Y:S02]  /*02a0*/  FSETP.GEU.AND P0, PT, R6, -126, PT ;  /* 0xc2fc00000600780b */ /* 0x000fe40003f0e000 */
[----:B------:R-:W-:-:S11]  /*02b0*/  FSETP.GEU.AND P1, PT, R8, -126, PT ;  /* 0xc2fc00000800780b */ /* 0x000fd60003f2e000 */
[----:B------:R-:W-:Y:S02]  /*02c0*/  @!P0 FMUL R6, R6, 0.5 ;  /* 0x3f00000006068820 */ /* 0x000fe40000400000 */
[----:B------:R-:W-:Y:S02]  /*02d0*/  @!P1 FMUL R8, R8, 0.5 ;  /* 0x3f00000008089820 */ /* 0x000fe40000400000 */
[----:B------:R-:W1:Y:S08]  /*02e0*/  MUFU.EX2 R2, R6 ;  /* 0x0000000600027308 */ /* 0x000e700000000800 */
[----:B------:R-:W2:Y:S01]  /*02f0*/  MUFU.EX2 R3, R8 ;  /* 0x0000000800037308 */ /* 0x000ea20000000800 */
[----:B-1----:R-:W-:-:S04]  /*0300*/  @!P0 FMUL R2, R2, R2 ;  /* 0x0000000202028220 */ /* 0x002fc80000400000 */
[----:B------:R-:W-:Y:S01]  /*0310*/  FADD R4, R2, 1 ;  /* 0x3f80000002047421 */ /* 0x000fe20000000000 */
[----:B--2---:R-:W-:-:S04]  /*0320*/  @!P1 FMUL R3, R3, R3 ;  /* 0x0000000303039220 */ /* 0x004fc80000400000 */
[----:B------:R-:W-:Y:S01]  /*0330*/  FADD R5, R3, 1 ;  /* 0x3f80000003057421 */ /* 0x000fe20000000000 */
[----:B------:R-:W-:Y:S01]  /*0340*/  FSETP.GT.AND P0, PT, R4, 8.50705917302346158658e+37, PT ;  /* 0x7e8000000400780b */ /* 0x000fe20003f04000 */
[----:B------:R-:W1:Y:S03]  /*0350*/  LDC.64 R2, c[0x0][0x210] ;  /* 0x00008400ff027b82 */ /* 0x000e660000000a00 */
[----:B------:R-:W-:Y:S01]  /*0360*/  FSETP.GT.AND P1, PT, R5, 8.50705917302346158658e+37, PT ;  /* 0x7e8000000500780b */ /* 0x000fe20003f24000 */
[----:B------:R-:W-:-:S08]  /*0370*/  HFMA2.MMA R8, -RZ, RZ, 1.625, 0 ;  /* 0x3e800000ff087435 */ /* 0x000fd000000001ff */
[----:B------:R-:W-:-:S04]  /*0380*/  @P0 FMUL R4, R4, 0.25 ;  /* 0x3e80000004040820 */ /* 0x000fc80000400000 */
[----:B------:R-:W-:Y:S02]  /*0390*/  @P1 FMUL R5, R5, 0.25 ;  /* 0x3e80000005051820 */ /* 0x000fe40000400000 */
[----:B------:R-:W2:Y:S08]  /*03a0*/  MUFU.RCP R4, R4 ;  /* 0x0000000400047308 */ /* 0x000eb00000001000 */
[----:B------:R-:W3:Y:S01]  /*03b0*/  MUFU.RCP R5, R5 ;  /* 0x0000000500057308 */ /* 0x000ee20000001000 */
[----:B------:R-:W-:-:S02]  /*03c0*/  FSEL R7, R8, 1, P0 ;  /* 0x3f80000008077808 */ /* 0x000fc40000000000 */
[----:B------:R-:W-:Y:S01]  /*03d0*/  FSEL R8, R8, 1, P1 ;  /* 0x3f80000008087808 */ /* 0x000fe20000800000 */
[----:B-1----:R-:W-:-:S04]  /*03e0*/  IMAD.WIDE R2, R0, 0x4, R2 ;  /* 0x0000000400027825 */ /* 0x002fc800078e0202 */
[----:B--2---:R-:W-:Y:S01]  /*03f0*/  FMUL R6, R4, R7 ;  /* 0x0000000704067220 */ /* 0x004fe20000400000 */
[----:B---3--:R-:W-:-:S05]  /*0400*/  FMUL R7, R5, R8 ;  /* 0x0000000805077220 */ /* 0x008fca0000400000 */
[----:B------:R-:W-:Y:S01]  /*0410*/  STG.E.64 desc[UR4][R2.64], R6 ;  /* 0x0000000602007986 */ /* 0x000fe2000c101b04 */
[----:B------:R-:W-:Y:S05]  /*0420*/  EXIT ;  /* 0x000000000000794d */ /* 0x000fea0003800000 */
.L_x_0:
[----:B------:R-:W-:-:S00]  /*0430*/  BRA `(.L_x_0) ;  /* 0xfffffffc00fc7947 */ /* 0x000fc0000383ffff */
[----:B------:R-:W-:-:S00]  /*0440*/  NOP ;  /* 0x0000000000007918 */ /* 0x000fc00000000000 */
        /* <DEDUP_REMOVED lines=11> */
.L_x_1:


//--------------------- .nv.constant0.triton_poi_fused__unsafe_index_add_convolution_mul_sigmoid_sub_150 --------------------------
	.section	.nv.constant0.triton_poi_fused__unsafe_index_add_convolution_mul_sigmoid_sub_150,"a",@progbits
	.sectionflags	@""
	.align	4
.nv.constant0.triton_poi_fused__unsafe_index_add_convolution_mul_sigmoid_sub_150:
	.zero		604
